	.headerflags	@"EF_CUDA_TEXMODE_UNIFIED EF_CUDA_64BIT_ADDRESS EF_CUDA_ACCELERATORS EF_CUDA_SM90 EF_CUDA_VIRTUAL_SM(EF_CUDA_SM90)"
	.elftype	@"ET_EXEC"


//--------------------- .nv.info                  --------------------------
	.section	.nv.info,"",@"SHT_CUDA_INFO"
	.align	4


	//----- nvinfo : EIATTR_REGCOUNT
	.align		4
        /*0000*/ 	.byte	0x04, 0x2f
        /*0002*/ 	.short	(.L_1 - .L_0)
	.align		4
.L_0:
        /*0004*/ 	.word	index@(triton_poi_fused_reflection_pad2d_9)
        /*0008*/ 	.word	0x00000020


	//----- nvinfo : EIATTR_MIN_STACK_SIZE
	.align		4
.L_1:
        /*000c*/ 	.byte	0x04, 0x12
        /*000e*/ 	.short	(.L_3 - .L_2)
	.align		4
.L_2:
        /*0010*/ 	.word	index@(triton_poi_fused_reflection_pad2d_9)
        /*0014*/ 	.word	0x00000000


	//----- nvinfo : EIATTR_FRAME_SIZE
	.align		4
.L_3:
        /*0018*/ 	.byte	0x04, 0x11
        /*001a*/ 	.short	(.L_5 - .L_4)
	.align		4
.L_4:
        /*001c*/ 	.word	index@(triton_poi_fused_reflection_pad2d_9)
        /*0020*/ 	.word	0x00000000


	//----- nvinfo : EIATTR_MIN_STACK_SIZE
	.align		4
.L_5:
        /*0024*/ 	.byte	0x04, 0x12
        /*0026*/ 	.short	(.L_7 - .L_6)
	.align		4
.L_6:
        /*0028*/ 	.word	index@(triton_poi_fused_reflection_pad2d_9)
        /*002c*/ 	.word	0x00000000
.L_7:


//--------------------- .nv.info.triton_poi_fused_reflection_pad2d_9 --------------------------
	.section	.nv.info.triton_poi_fused_reflection_pad2d_9,"",@"SHT_CUDA_INFO"
	.sectionflags	@""
	.align	4


	//----- nvinfo : EIATTR_CUDA_API_VERSION
	.align		4
        /*0000*/ 	.byte	0x04, 0x37
        /*0002*/ 	.short	(.L_9 - .L_8)
.L_8:
        /*0004*/ 	.word	0x0000007c


	//----- nvinfo : EIATTR_KPARAM_INFO
	.align		4
.L_9:
        /*0008*/ 	.byte	0x04, 0x17
        /*000a*/ 	.short	(.L_11 - .L_10)
.L_10:
        /*000c*/ 	.word	0x00000000
        /*0010*/ 	.short	0x0004
        /*0012*/ 	.short	0x0020
        /*0014*/ 	.byte	0x00, 0xf0, 0x11, 0x00


	//----- nvinfo : EIATTR_KPARAM_INFO
	.align		4
.L_11:
        /*0018*/ 	.byte	0x04, 0x17
        /*001a*/ 	.short	(.L_13 - .L_12)
.L_12:
        /*001c*/ 	.word	0x00000000
        /*0020*/ 	.short	0x0003
        /*0022*/ 	.short	0x0018
        /*0024*/ 	.byte	0x00, 0xf4, 0x21, 0x00


	//----- nvinfo : EIATTR_KPARAM_INFO
	.align		4
.L_13:
        /*0028*/ 	.byte	0x04, 0x17
        /*002a*/ 	.short	(.L_15 - .L_14)
.L_14:
        /*002c*/ 	.word	0x00000000
        /*0030*/ 	.short	0x0002
        /*0032*/ 	.short	0x0010
        /*0034*/ 	.byte	0x00, 0xf4, 0x21, 0x00


	//----- nvinfo : EIATTR_KPARAM_INFO
	.align		4
.L_15:
        /*0038*/ 	.byte	0x04, 0x17
        /*003a*/ 	.short	(.L_17 - .L_16)
.L_16:
        /*003c*/ 	.word	0x00000000
        /*0040*/ 	.short	0x0001
        /*0042*/ 	.short	0x0008
        /*0044*/ 	.byte	0x00, 0xf4, 0x21, 0x00


	//----- nvinfo : EIATTR_KPARAM_INFO
	.align		4
.L_17:
        /*0048*/ 	.byte	0x04, 0x17
        /*004a*/ 	.short	(.L_19 - .L_18)
.L_18:
        /*004c*/ 	.word	0x00000000
        /*0050*/ 	.short	0x0000
        /*0052*/ 	.short	0x0000
        /*0054*/ 	.byte	0x00, 0xf4, 0x21, 0x00


	//----- nvinfo : EIATTR_SPARSE_MMA_MASK
	.align		4
.L_19:
        /*0058*/ 	.byte	0x03, 0x50
        /*005a*/ 	.short	0x0000


	//----- nvinfo : EIATTR_MAXREG_COUNT
	.align		4
        /*005c*/ 	.byte	0x03, 0x1b
        /*005e*/ 	.short	0x00ff


	//----- nvinfo : EIATTR_EXIT_INSTR_OFFSETS
	.align		4
        /*0060*/ 	.byte	0x04, 0x1c
        /*0062*/ 	.short	(.L_21 - .L_20)


	//   ....[0]....
.L_20:
        /*0064*/ 	.word	0x00000d90


	//----- nvinfo : EIATTR_REQNTID
	.align		4
.L_21:
        /*0068*/ 	.byte	0x04, 0x10
        /*006a*/ 	.short	(.L_23 - .L_22)
.L_22:
        /*006c*/ 	.word	0x00000080
        /*0070*/ 	.word	0x00000001
        /*0074*/ 	.word	0x00000001


	//----- nvinfo : EIATTR_CBANK_PARAM_SIZE
	.align		4
.L_23:
        /*0078*/ 	.byte	0x03, 0x19
        /*007a*/ 	.short	0x0024


	//----- nvinfo : EIATTR_PARAM_CBANK
	.align		4
        /*007c*/ 	.byte	0x04, 0x0a
        /*007e*/ 	.short	(.L_25 - .L_24)
	.align		4
.L_24:
        /*0080*/ 	.word	index@(.nv.constant0.triton_poi_fused_reflection_pad2d_9)
        /*0084*/ 	.short	0x0210
        /*0086*/ 	.short	0x0024


	//----- nvinfo : EIATTR_SW_WAR
	.align		4
.L_25:
        /*0088*/ 	.byte	0x04, 0x36
        /*008a*/ 	.short	(.L_27 - .L_26)
.L_26:
        /*008c*/ 	.word	0x00000008
.L_27:


//--------------------- .nv.callgraph             --------------------------
	.section	.nv.callgraph,"",@"SHT_CUDA_CALLGRAPH"
	.align	4
	.sectionentsize	8
	.align		4
        /*0000*/ 	.word	0x00000000
	.align		4
        /*0004*/ 	.word	0xffffffff
	.align		4
        /*0008*/ 	.word	0x00000000
	.align		4
        /*000c*/ 	.word	0xfffffffe
	.align		4
        /*0010*/ 	.word	0x00000000
	.align		4
        /*0014*/ 	.word	0xfffffffd
	.align		4
        /*0018*/ 	.word	0x00000000
	.align		4
        /*001c*/ 	.word	0xfffffffc


//--------------------- .text.triton_poi_fused_reflection_pad2d_9 --------------------------
	.section	.text.triton_poi_fused_reflection_pad2d_9,"ax",@progbits
	.align	128
        .global         triton_poi_fused_reflection_pad2d_9
        .type           triton_poi_fused_reflection_pad2d_9,@function
        .size           triton_poi_fused_reflection_pad2d_9,(.L_x_1 - triton_poi_fused_reflection_pad2d_9)
        .other          triton_poi_fused_reflection_pad2d_9,@"STO_CUDA_ENTRY STV_DEFAULT"
triton_poi_fused_reflection_pad2d_9:
.text.triton_poi_fused_reflection_pad2d_9:
[----:B------:R-:W-:Y:S01]  /*0000*/  LDC R1, c[0x0][0x28] ;  /* 0x00000a00ff017b82 */ /* 0x000fe20000000800 */
[----:B------:R-:W1:Y:S01]  /*0010*/  S2R R0, SR_TID.X ;  /* 0x0000000000007919 */ /* 0x000e620000002100 */
[----:B------:R-:W-:Y:S01]  /*0020*/  ULDC.64 UR4, c[0x0][0x208] ;  /* 0x0000820000047ab9 */ /* 0x000fe20000000a00 */
[----:B------:R-:W2:Y:S01]  /*0030*/  S2R R3, SR_CTAID.X ;  /* 0x0000000000037919 */ /* 0x000ea20000002500 */
[----:B-1----:R-:W-:-:S05]  /*0040*/  IMAD.SHL.U32 R0, R0, 0x4, RZ ;  /* 0x0000000400007824 */ /* 0x002fca00078e00ff */
[----:B------:R-:W-:-:S05]  /*0050*/  LOP3.LUT R0, R0, 0x1fc, RZ, 0xc0, !PT ;  /* 0x000001fc00007812 */ /* 0x000fca00078ec0ff */
[----:B--2---:R-:W-:-:S04]  /*0060*/  IMAD R0, R3, 0x400, R0 ;  /* 0x0000040003007824 */ /* 0x004fc800078e0200 */
[C---:B------:R-:W-:Y:S01]  /*0070*/  IMAD.HI R9, R0.reuse, 0x38e38e39, RZ ;  /* 0x38e38e3900097827 */ /* 0x040fe200078e02ff */
[----:B------:R-:W-:Y:S02]  /*0080*/  IADD3 R11, R0, 0x3, RZ ;  /* 0x00000003000b7810 */ /* 0x000fe40007ffe0ff */
[----:B------:R-:W-:Y:S01]  /*0090*/  IADD3 R10, R0, 0x203, RZ ;  /* 0x00000203000a7810 */ /* 0x000fe20007ffe0ff */
[C---:B------:R-:W-:Y:S01]  /*00a0*/  VIADD R12, R0.reuse, 0x1 ;  /* 0x00000001000c7836 */ /* 0x040fe20000000000 */
[----:B------:R-:W-:Y:S01]  /*00b0*/  SHF.R.U32.HI R2, RZ, 0x1f, R9 ;  /* 0x0000001fff027819 */ /* 0x000fe20000011609 */
[----:B------:R-:W-:-:S03]  /*00c0*/  IMAD.HI R21, R0, 0x1948b0fd, RZ ;  /* 0x1948b0fd00157827 */ /* 0x000fc600078e02ff */
[----:B------:R-:W-:Y:S01]  /*00d0*/  LEA.HI.SX32 R9, R9, R2, 0x1e ;  /* 0x0000000209097211 */ /* 0x000fe200078ff2ff */
[----:B------:R-:W-:Y:S01]  /*00e0*/  IMAD.HI R13, R12, 0x38e38e39, RZ ;  /* 0x38e38e390c0d7827 */ /* 0x000fe200078e02ff */
[----:B------:R-:W-:-:S03]  /*00f0*/  SHF.R.U32.HI R8, RZ, 0x1f, R21 ;  /* 0x0000001fff087819 */ /* 0x000fc60000011615 */
[C---:B------:R-:W-:Y:S01]  /*0100*/  VIADD R3, R0.reuse, 0x201 ;  /* 0x0000020100037836 */ /* 0x040fe20000000000 */
[----:B------:R-:W-:Y:S01]  /*0110*/  SHF.R.U32.HI R2, RZ, 0x1f, R13 ;  /* 0x0000001fff027819 */ /* 0x000fe2000001160d */
[----:B------:R-:W-:Y:S01]  /*0120*/  IMAD.HI R14, R11, 0x38e38e39, RZ ;  /* 0x38e38e390b0e7827 */ /* 0x000fe200078e02ff */
[----:B------:R-:W-:Y:S02]  /*0130*/  LEA.HI.SX32 R21, R21, R8, 0x1b ;  /* 0x0000000815157211 */ /* 0x000fe400078fdaff */
[----:B------:R-:W-:Y:S01]  /*0140*/  LEA.HI.SX32 R13, R13, R2, 0x1e ;  /* 0x000000020d0d7211 */ /* 0x000fe200078ff2ff */
[----:B------:R-:W-:Y:S01]  /*0150*/  VIADD R6, R0, 0x2 ;  /* 0x0000000200067836 */ /* 0x000fe20000000000 */
[----:B------:R-:W-:Y:S01]  /*0160*/  SHF.R.U32.HI R5, RZ, 0x1f, R14 ;  /* 0x0000001fff057819 */ /* 0x000fe2000001160e */
[----:B------:R-:W-:-:S03]  /*0170*/  IMAD.HI R16, R3, 0x38e38e39, RZ ;  /* 0x38e38e3903107827 */ /* 0x000fc600078e02ff */
[----:B------:R-:W-:Y:S01]  /*0180*/  LEA.HI.SX32 R14, R14, R5, 0x1e ;  /* 0x000000050e0e7211 */ /* 0x000fe200078ff2ff */
[----:B------:R-:W-:Y:S01]  /*0190*/  VIADD R8, R0, 0x202 ;  /* 0x0000020200087836 */ /* 0x000fe20000000000 */
[----:B------:R-:W-:Y:S01]  /*01a0*/  SHF.R.U32.HI R15, RZ, 0x1f, R16 ;  /* 0x0000001fff0f7819 */ /* 0x000fe20000011610 */
[----:B------:R-:W-:-:S03]  /*01b0*/  IMAD.HI R4, R6, 0x38e38e39, RZ ;  /* 0x38e38e3906047827 */ /* 0x000fc600078e02ff */
[----:B------:R-:W-:Y:S01]  /*01c0*/  LEA.HI.SX32 R16, R16, R15, 0x1e ;  /* 0x0000000f10107211 */ /* 0x000fe200078ff2ff */
[----:B------:R-:W-:Y:S01]  /*01d0*/  IMAD.HI R2, R10, 0x38e38e39, RZ ;  /* 0x38e38e390a027827 */ /* 0x000fe200078e02ff */
[----:B------:R-:W-:-:S03]  /*01e0*/  SHF.R.U32.HI R5, RZ, 0x1f, R4 ;  /* 0x0000001fff057819 */ /* 0x000fc60000011604 */
[----:B------:R-:W-:Y:S01]  /*01f0*/  IMAD.HI R18, R8, 0x38e38e39, RZ ;  /* 0x38e38e3908127827 */ /* 0x000fe200078e02ff */
[----:B------:R-:W-:Y:S02]  /*0200*/  SHF.R.U32.HI R15, RZ, 0x1f, R2 ;  /* 0x0000001fff0f7819 */ /* 0x000fe40000011602 */
[----:B------:R-:W-:Y:S01]  /*0210*/  LEA.HI.SX32 R5, R4, R5, 0x1e ;  /* 0x0000000504057211 */ /* 0x000fe200078ff2ff */
[----:B------:R-:W-:Y:S01]  /*0220*/  VIADD R7, R0, 0x200 ;  /* 0x0000020000077836 */ /* 0x000fe20000000000 */
[----:B------:R-:W-:Y:S01]  /*0230*/  SHF.R.U32.HI R23, RZ, 0x1f, R18 ;  /* 0x0000001fff177819 */ /* 0x000fe20000011612 */
[----:B------:R-:W-:Y:S01]  /*0240*/  IMAD.HI R17, R9, 0x38e38e39, RZ ;  /* 0x38e38e3909117827 */ /* 0x000fe200078e02ff */
[----:B------:R-:W-:Y:S02]  /*0250*/  LEA.HI.SX32 R15, R2, R15, 0x1e ;  /* 0x0000000f020f7211 */ /* 0x000fe400078ff2ff */
[----:B------:R-:W-:Y:S01]  /*0260*/  LEA.HI.SX32 R2, R18, R23, 0x1e ;  /* 0x0000001712027211 */ /* 0x000fe200078ff2ff */
[----:B------:R-:W-:Y:S01]  /*0270*/  IMAD.HI R20, R7, 0x1948b0fd, RZ ;  /* 0x1948b0fd07147827 */ /* 0x000fe200078e02ff */
[----:B------:R-:W-:-:S03]  /*0280*/  SHF.R.U32.HI R22, RZ, 0x1f, R17 ;  /* 0x0000001fff167819 */ /* 0x000fc60000011611 */
[----:B------:R-:W-:Y:S01]  /*0290*/  IMAD.HI R4, R7, 0x38e38e39, RZ ;  /* 0x38e38e3907047827 */ /* 0x000fe200078e02ff */
[----:B------:R-:W-:-:S03]  /*02a0*/  SHF.R.U32.HI R23, RZ, 0x1f, R20 ;  /* 0x0000001fff177819 */ /* 0x000fc60000011614 */
[----:B------:R-:W-:Y:S01]  /*02b0*/  IMAD R18, R13, 0x12, RZ ;  /* 0x000000120d127824 */ /* 0x000fe200078e02ff */
[----:B------:R-:W-:Y:S01]  /*02c0*/  SHF.R.U32.HI R19, RZ, 0x1f, R4 ;  /* 0x0000001fff137819 */ /* 0x000fe20000011604 */
[----:B------:R-:W-:Y:S01]  /*02d0*/  IMAD R14, R14, 0x12, RZ ;  /* 0x000000120e0e7824 */ /* 0x000fe200078e02ff */
[----:B------:R-:W-:Y:S01]  /*02e0*/  LEA.HI.SX32 R23, R20, R23, 0x1b ;  /* 0x0000001714177211 */ /* 0x000fe200078fdaff */
[----:B------:R-:W-:Y:S01]  /*02f0*/  IMAD R20, R5, 0x12, RZ ;  /* 0x0000001205147824 */ /* 0x000fe200078e02ff */
[----:B------:R-:W-:Y:S01]  /*0300*/  LEA.HI.SX32 R13, R17, R22, 0x1e ;  /* 0x00000016110d7211 */ /* 0x000fe200078ff2ff */
[----:B------:R-:W-:Y:S01]  /*0310*/  IMAD R16, R16, 0x12, RZ ;  /* 0x0000001210107824 */ /* 0x000fe200078e02ff */
[----:B------:R-:W-:Y:S02]  /*0320*/  LOP3.LUT R17, RZ, R18, RZ, 0x33, !PT ;  /* 0x00000012ff117212 */ /* 0x000fe400078e33ff */
[----:B------:R-:W-:Y:S01]  /*0330*/  LEA.HI.SX32 R4, R4, R19, 0x1e ;  /* 0x0000001304047211 */ /* 0x000fe200078ff2ff */
[----:B------:R-:W-:Y:S01]  /*0340*/  IMAD.HI R19, R5, 0x38e38e39, RZ ;  /* 0x38e38e3905137827 */ /* 0x000fe200078e02ff */
[----:B------:R-:W-:-:S02]  /*0350*/  LOP3.LUT R14, RZ, R14, RZ, 0x33, !PT ;  /* 0x0000000eff0e7212 */ /* 0x000fc400078e33ff */
[----:B------:R-:W-:Y:S01]  /*0360*/  IADD3 R12, R12, R17, RZ ;  /* 0x000000110c0c7210 */ /* 0x000fe20007ffe0ff */
[----:B------:R-:W-:Y:S01]  /*0370*/  IMAD R13, R13, 0x12, RZ ;  /* 0x000000120d0d7824 */ /* 0x000fe200078e02ff */
[----:B------:R-:W-:Y:S01]  /*0380*/  LOP3.LUT R17, RZ, R20, RZ, 0x33, !PT ;  /* 0x00000014ff117212 */ /* 0x000fe200078e33ff */
[----:B------:R-:W-:Y:S01]  /*0390*/  IMAD.IADD R11, R11, 0x1, R14 ;  /* 0x000000010b0b7824 */ /* 0x000fe200078e020e */
[----:B------:R-:W-:Y:S01]  /*03a0*/  LOP3.LUT R18, RZ, R16, RZ, 0x33, !PT ;  /* 0x00000010ff127212 */ /* 0x000fe200078e33ff */
[----:B------:R-:W-:Y:S01]  /*03b0*/  IMAD R16, R15, 0x12, RZ ;  /* 0x000000120f107824 */ /* 0x000fe200078e02ff */
[----:B------:R-:W-:Y:S01]  /*03c0*/  SHF.R.U32.HI R20, RZ, 0x1f, R19 ;  /* 0x0000001fff147819 */ /* 0x000fe20000011613 */
[----:B------:R-:W-:Y:S01]  /*03d0*/  IMAD.IADD R14, R6, 0x1, R17 ;  /* 0x00000001060e7824 */ /* 0x000fe200078e0211 */
[----:B------:R-:W-:Y:S01]  /*03e0*/  IADD3 R3, R3, R18, RZ ;  /* 0x0000001203037210 */ /* 0x000fe20007ffe0ff */
[----:B------:R-:W-:Y:S01]  /*03f0*/  IMAD.HI R18, R4, 0x38e38e39, RZ ;  /* 0x38e38e3904127827 */ /* 0x000fe200078e02ff */
[----:B------:R-:W-:-:S02]  /*0400*/  LEA.HI.SX32 R15, R19, R20, 0x1e ;  /* 0x00000014130f7211 */ /* 0x000fc400078ff2ff */
[----:B------:R-:W-:Y:S01]  /*0410*/  LOP3.LUT R17, RZ, R16, RZ, 0x33, !PT ;  /* 0x00000010ff117212 */ /* 0x000fe200078e33ff */
[----:B------:R-:W-:Y:S01]  /*0420*/  IMAD R19, R4, 0x12, RZ ;  /* 0x0000001204137824 */ /* 0x000fe200078e02ff */
[----:B------:R-:W-:Y:S01]  /*0430*/  IABS R14, R14 ;  /* 0x0000000e000e7213 */ /* 0x000fe20000000000 */
[----:B------:R-:W-:Y:S01]  /*0440*/  IMAD.HI R16, R2, 0x38e38e39, RZ ;  /* 0x38e38e3902107827 */ /* 0x000fe200078e02ff */
[----:B------:R-:W-:Y:S02]  /*0450*/  IABS R11, R11 ;  /* 0x0000000b000b7213 */ /* 0x000fe40000000000 */
[----:B------:R-:W-:Y:S01]  /*0460*/  IADD3 R14, R14, -0xf, RZ ;  /* 0xfffffff10e0e7810 */ /* 0x000fe20007ffe0ff */
[----:B------:R-:W-:Y:S01]  /*0470*/  IMAD.IADD R6, R10, 0x1, R17 ;  /* 0x000000010a067824 */ /* 0x000fe200078e0211 */
[----:B------:R-:W-:Y:S01]  /*0480*/  LOP3.LUT R10, RZ, R19, RZ, 0x33, !PT ;  /* 0x00000013ff0a7212 */ /* 0x000fe200078e33ff */
[----:B------:R-:W-:Y:S01]  /*0490*/  IMAD R15, R15, 0x12, RZ ;  /* 0x000000120f0f7824 */ /* 0x000fe200078e02ff */
[----:B------:R-:W-:Y:S01]  /*04a0*/  SHF.R.U32.HI R19, RZ, 0x1f, R16 ;  /* 0x0000001fff137819 */ /* 0x000fe20000011610 */
[----:B------:R-:W-:Y:S01]  /*04b0*/  IMAD R20, R2, 0x12, RZ ;  /* 0x0000001202147824 */ /* 0x000fe200078e02ff */
[----:B------:R-:W-:Y:S01]  /*04c0*/  SHF.R.U32.HI R17, RZ, 0x1f, R18 ;  /* 0x0000001fff117819 */ /* 0x000fe20000011612 */
[----:B------:R-:W-:Y:S01]  /*04d0*/  IMAD.IADD R7, R7, 0x1, R10 ;  /* 0x0000000107077824 */ /* 0x000fe200078e020a */
[----:B------:R-:W-:Y:S01]  /*04e0*/  LOP3.LUT R10, RZ, R13, RZ, 0x33, !PT ;  /* 0x0000000dff0a7212 */ /* 0x000fe200078e33ff */
[----:B------:R-:W-:Y:S01]  /*04f0*/  IMAD R13, R9, 0x12, RZ ;  /* 0x00000012090d7824 */ /* 0x000fe200078e02ff */
[----:B------:R-:W-:Y:S01]  /*0500*/  LEA.HI.SX32 R19, R16, R19, 0x1e ;  /* 0x0000001310137211 */ /* 0x000fe200078ff2ff */
[----:B------:R-:W-:Y:S01]  /*0510*/  VIADD R11, R11, 0xfffffff1 ;  /* 0xfffffff10b0b7836 */ /* 0x000fe20000000000 */
[----:B------:R-:W-:Y:S01]  /*0520*/  LOP3.LUT R16, RZ, R15, RZ, 0x33, !PT ;  /* 0x0000000fff107212 */ /* 0x000fe200078e33ff */
[----:B------:R-:W-:Y:S01]  /*0530*/  IMAD.IADD R10, R9, 0x1, R10 ;  /* 0x00000001090a7824 */ /* 0x000fe200078e020a */
[----:B------:R-:W-:Y:S01]  /*0540*/  LOP3.LUT R13, RZ, R13, RZ, 0x33, !PT ;  /* 0x0000000dff0d7212 */ /* 0x000fe200078e33ff */
[----:B------:R-:W-:Y:S01]  /*0550*/  IMAD R19, R19, 0x12, RZ ;  /* 0x0000001213137824 */ /* 0x000fe200078e02ff */
[----:B------:R-:W-:Y:S01]  /*0560*/  LEA.HI.SX32 R17, R18, R17, 0x1e ;  /* 0x0000001112117211 */ /* 0x000fe200078ff2ff */
[----:B------:R-:W-:Y:S01]  /*0570*/  IMAD.IADD R9, R5, 0x1, R16 ;  /* 0x0000000105097824 */ /* 0x000fe200078e0210 */
[----:B------:R-:W-:-:S02]  /*0580*/  IADD3 R5, R0, R13, RZ ;  /* 0x0000000d00057210 */ /* 0x000fc40007ffe0ff */
[----:B------:R-:W-:Y:S01]  /*0590*/  LOP3.LUT R25, RZ, R20, RZ, 0x33, !PT ;  /* 0x00000014ff197212 */ /* 0x000fe200078e33ff */
[----:B------:R-:W-:Y:S01]  /*05a0*/  IMAD R17, R17, 0x12, RZ ;  /* 0x0000001211117824 */ /* 0x000fe200078e02ff */
[----:B------:R-:W-:Y:S02]  /*05b0*/  IABS R15, R5 ;  /* 0x00000005000f7213 */ /* 0x000fe40000000000 */
[----:B------:R-:W-:Y:S02]  /*05c0*/  IADD3 R8, R8, R25, RZ ;  /* 0x0000001908087210 */ /* 0x000fe40007ffe0ff */
[----:B------:R-:W-:Y:S02]  /*05d0*/  IABS R5, R12 ;  /* 0x0000000c00057213 */ /* 0x000fe40000000000 */
[----:B------:R-:W-:Y:S02]  /*05e0*/  LOP3.LUT R17, RZ, R17, RZ, 0x33, !PT ;  /* 0x00000011ff117212 */ /* 0x000fe400078e33ff */
[----:B------:R-:W-:Y:S01]  /*05f0*/  MOV R12, R15 ;  /* 0x0000000f000c7202 */ /* 0x000fe20000000f00 */
[----:B------:R-:W-:Y:S01]  /*0600*/  VIADD R5, R5, 0xfffffff1 ;  /* 0xfffffff105057836 */ /* 0x000fe20000000000 */
[----:B------:R-:W-:Y:S01]  /*0610*/  IABS R14, R14 ;  /* 0x0000000e000e7213 */ /* 0x000fe20000000000 */
[----:B------:R-:W-:Y:S01]  /*0620*/  IMAD.IADD R13, R4, 0x1, R17 ;  /* 0x00000001040d7824 */ /* 0x000fe200078e0211 */
[----:B------:R-:W-:Y:S01]  /*0630*/  IABS R8, R8 ;  /* 0x0000000800087213 */ /* 0x000fe20000000000 */
[----:B------:R-:W-:Y:S01]  /*0640*/  VIADD R12, R12, 0xfffffff1 ;  /* 0xfffffff10c0c7836 */ /* 0x000fe20000000000 */
[----:B------:R-:W-:-:S02]  /*0650*/  LOP3.LUT R19, RZ, R19, RZ, 0x33, !PT ;  /* 0x00000013ff137212 */ /* 0x000fc400078e33ff */
[----:B------:R-:W-:Y:S01]  /*0660*/  IABS R3, R3 ;  /* 0x0000000300037213 */ /* 0x000fe20000000000 */
[----:B------:R-:W-:Y:S01]  /*0670*/  VIADD R8, R8, 0xfffffff1 ;  /* 0xfffffff108087836 */ /* 0x000fe20000000000 */
[----:B------:R-:W-:Y:S01]  /*0680*/  IABS R6, R6 ;  /* 0x0000000600067213 */ /* 0x000fe20000000000 */
[----:B------:R-:W-:Y:S01]  /*0690*/  IMAD.IADD R2, R2, 0x1, R19 ;  /* 0x0000000102027824 */ /* 0x000fe200078e0213 */
[----:B------:R-:W-:Y:S01]  /*06a0*/  LEA R4, R21, 0xff, 0x8 ;  /* 0x000000ff15047811 */ /* 0x000fe200078e40ff */
[----:B------:R-:W-:Y:S01]  /*06b0*/  VIADD R3, R3, 0xfffffff1 ;  /* 0xfffffff103037836 */ /* 0x000fe20000000000 */
[----:B------:R-:W-:Y:S01]  /*06c0*/  IABS R17, R11 ;  /* 0x0000000b00117213 */ /* 0x000fe20000000000 */
[----:B------:R-:W-:Y:S01]  /*06d0*/  IMAD.MOV.U32 R11, RZ, RZ, R14 ;  /* 0x000000ffff0b7224 */ /* 0x000fe200078e000e */
[----:B------:R-:W-:Y:S01]  /*06e0*/  IABS R7, R7 ;  /* 0x0000000700077213 */ /* 0x000fe20000000000 */
[----:B------:R-:W-:Y:S01]  /*06f0*/  VIADD R6, R6, 0xfffffff1 ;  /* 0xfffffff106067836 */ /* 0x000fe20000000000 */
[----:B------:R-:W-:Y:S01]  /*0700*/  IABS R10, R10 ;  /* 0x0000000a000a7213 */ /* 0x000fe20000000000 */
[----:B------:R-:W1:Y:S01]  /*0710*/  LDC.64 R18, c[0x0][0x210] ;  /* 0x00008400ff127b82 */ /* 0x000e620000000a00 */
[----:B------:R-:W-:Y:S01]  /*0720*/  IABS R15, R12 ;  /* 0x0000000c000f7213 */ /* 0x000fe20000000000 */
[----:B------:R-:W-:Y:S01]  /*0730*/  IMAD.IADD R12, R4, 0x1, -R11 ;  /* 0x00000001040c7824 */ /* 0x000fe200078e0a0b */
[----:B------:R-:W-:-:S02]  /*0740*/  IADD3 R11, R4, -R17, RZ ;  /* 0x80000011040b7210 */ /* 0x000fc40007ffe0ff */
[----:B------:R-:W-:Y:S02]  /*0750*/  IABS R9, R9 ;  /* 0x0000000900097213 */ /* 0x000fe40000000000 */
[----:B------:R-:W-:Y:S02]  /*0760*/  IABS R20, R8 ;  /* 0x0000000800147213 */ /* 0x000fe40000000000 */
[----:B------:R-:W-:Y:S02]  /*0770*/  IADD3 R7, R7, -0xf, RZ ;  /* 0xfffffff107077810 */ /* 0x000fe40007ffe0ff */
[----:B------:R-:W-:Y:S02]  /*0780*/  IABS R17, R3 ;  /* 0x0000000300117213 */ /* 0x000fe40000000000 */
[----:B------:R-:W-:Y:S01]  /*0790*/  IABS R8, R2 ;  /* 0x0000000200087213 */ /* 0x000fe20000000000 */
[----:B------:R-:W-:Y:S01]  /*07a0*/  VIADD R2, R10, 0xfffffff1 ;  /* 0xfffffff10a027836 */ /* 0x000fe20000000000 */
[----:B------:R-:W-:-:S02]  /*07b0*/  IABS R25, R6 ;  /* 0x0000000600197213 */ /* 0x000fc40000000000 */
[----:B------:R-:W-:Y:S02]  /*07c0*/  IABS R6, R13 ;  /* 0x0000000d00067213 */ /* 0x000fe40000000000 */
[----:B------:R-:W-:Y:S02]  /*07d0*/  MOV R3, R9 ;  /* 0x0000000900037202 */ /* 0x000fe40000000f00 */
[----:B------:R-:W-:Y:S01]  /*07e0*/  IABS R13, R7 ;  /* 0x00000007000d7213 */ /* 0x000fe20000000000 */
[----:B------:R-:W-:Y:S01]  /*07f0*/  IMAD.MOV.U32 R7, RZ, RZ, R17 ;  /* 0x000000ffff077224 */ /* 0x000fe200078e0011 */
[----:B------:R-:W-:Y:S01]  /*0800*/  LEA R16, R23, 0xff, 0x8 ;  /* 0x000000ff17107811 */ /* 0x000fe200078e40ff */
[----:B------:R-:W-:Y:S01]  /*0810*/  IMAD.MOV.U32 R17, RZ, RZ, R20 ;  /* 0x000000ffff117224 */ /* 0x000fe200078e0014 */
[----:B------:R-:W-:Y:S02]  /*0820*/  IABS R27, R2 ;  /* 0x00000002001b7213 */ /* 0x000fe40000000000 */
[----:B------:R-:W-:Y:S01]  /*0830*/  IADD3 R2, R3, -0xf, RZ ;  /* 0xfffffff103027810 */ /* 0x000fe20007ffe0ff */
[----:B------:R-:W-:Y:S01]  /*0840*/  VIADD R3, R6, 0xfffffff1 ;  /* 0xfffffff106037836 */ /* 0x000fe20000000000 */
[----:B------:R-:W-:Y:S01]  /*0850*/  IADD3 R6, R16, -R7, RZ ;  /* 0x8000000710067210 */ /* 0x000fe20007ffe0ff */
[C---:B------:R-:W-:Y:S01]  /*0860*/  IMAD.IADD R13, R16.reuse, 0x1, -R13 ;  /* 0x00000001100d7824 */ /* 0x040fe200078e0a0d */
[----:B------:R-:W-:Y:S01]  /*0870*/  IABS R7, R2 ;  /* 0x0000000200077213 */ /* 0x000fe20000000000 */
[C---:B------:R-:W-:Y:S01]  /*0880*/  IMAD.IADD R17, R16.reuse, 0x1, -R17 ;  /* 0x0000000110117824 */ /* 0x040fe200078e0a11 */
[----:B------:R-:W-:Y:S01]  /*0890*/  IABS R5, R5 ;  /* 0x0000000500057213 */ /* 0x000fe20000000000 */
[----:B------:R-:W-:Y:S01]  /*08a0*/  IMAD.IADD R25, R16, 0x1, -R25 ;  /* 0x0000000110197824 */ /* 0x000fe200078e0a19 */
[----:B------:R-:W-:-:S02]  /*08b0*/  IADD3 R2, R8, -0xf, RZ ;  /* 0xfffffff108027810 */ /* 0x000fc40007ffe0ff */
[----:B------:R-:W-:Y:S01]  /*08c0*/  IABS R8, R3 ;  /* 0x0000000300087213 */ /* 0x000fe20000000000 */
[----:B------:R-:W-:Y:S01]  /*08d0*/  IMAD.MOV.U32 R3, RZ, RZ, R7 ;  /* 0x000000ffff037224 */ /* 0x000fe200078e0007 */
[----:B------:R-:W-:Y:S01]  /*08e0*/  IADD3 R15, R4, -R15, RZ ;  /* 0x8000000f040f7210 */ /* 0x000fe20007ffe0ff */
[----:B------:R-:W-:Y:S01]  /*08f0*/  IMAD.IADD R14, R4, 0x1, -R5 ;  /* 0x00000001040e7824 */ /* 0x000fe200078e0a05 */
[----:B------:R-:W-:Y:S01]  /*0900*/  IABS R7, R2 ;  /* 0x0000000200077213 */ /* 0x000fe20000000000 */
[----:B------:R-:W2:Y:S01]  /*0910*/  LDC.64 R4, c[0x0][0x218] ;  /* 0x00008600ff047b82 */ /* 0x000ea20000000a00 */
[C---:B------:R-:W-:Y:S02]  /*0920*/  IMAD R9, R3.reuse, -0x10, R12 ;  /* 0xfffffff003097824 */ /* 0x040fe400078e020c */
[----:B------:R-:W-:Y:S02]  /*0930*/  IMAD R11, R3, -0x10, R11 ;  /* 0xfffffff0030b7824 */ /* 0x000fe400078e020b */
[----:B------:R-:W-:-:S02]  /*0940*/  IMAD R29, R27, -0x10, R15 ;  /* 0xfffffff01b1d7824 */ /* 0x000fc400078e020f */
[----:B------:R-:W-:Y:S01]  /*0950*/  IMAD.MOV.U32 R15, RZ, RZ, R8 ;  /* 0x000000ffff0f7224 */ /* 0x000fe200078e0008 */
[----:B------:R-:W3:Y:S01]  /*0960*/  LDC.64 R2, c[0x0][0x220] ;  /* 0x00008800ff027b82 */ /* 0x000ee20000000a00 */
[----:B------:R-:W-:Y:S01]  /*0970*/  MOV R8, R7 ;  /* 0x0000000700087202 */ /* 0x000fe20000000f00 */
[----:B------:R-:W-:Y:S02]  /*0980*/  IMAD R27, R27, -0x10, R14 ;  /* 0xfffffff01b1b7824 */ /* 0x000fe400078e020e */
[C---:B------:R-:W-:Y:S02]  /*0990*/  IMAD R13, R15.reuse, -0x10, R13 ;  /* 0xfffffff00f0d7824 */ /* 0x040fe400078e020d */
[----:B------:R-:W-:Y:S02]  /*09a0*/  IMAD R15, R15, -0x10, R6 ;  /* 0xfffffff00f0f7824 */ /* 0x000fe400078e0206 */
[C---:B------:R-:W-:Y:S02]  /*09b0*/  IMAD R17, R8.reuse, -0x10, R17 ;  /* 0xfffffff008117824 */ /* 0x040fe400078e0211 */
[----:B------:R-:W-:-:S02]  /*09c0*/  IMAD R25, R8, -0x10, R25 ;  /* 0xfffffff008197824 */ /* 0x000fc400078e0219 */
[----:B-1----:R-:W-:-:S04]  /*09d0*/  IMAD.WIDE R26, R27, 0x4, R18 ;  /* 0x000000041b1a7825 */ /* 0x002fc800078e0212 */
[----:B--2---:R-:W-:Y:S01]  /*09e0*/  IMAD.WIDE R6, R21, 0x4, R4 ;  /* 0x0000000415067825 */ /* 0x004fe200078e0204 */
[----:B------:R1:W2:Y:S03]  /*09f0*/  LDG.E.EL R22, desc[UR4][R26.64] ;  /* 0x000000041a167981 */ /* 0x0002a6000c2e1900 */
[--C-:B------:R-:W-:Y:S02]  /*0a00*/  IMAD.WIDE R28, R29, 0x4, R18.reuse ;  /* 0x000000041d1c7825 */ /* 0x100fe400078e0212 */
[----:B------:R-:W2:Y:S02]  /*0a10*/  LDG.E.EL R7, desc[UR4][R6.64] ;  /* 0x0000000406077981 */ /* 0x000ea4000c2e1900 */
[--C-:B------:R-:W-:Y:S02]  /*0a20*/  IMAD.WIDE R8, R9, 0x4, R18.reuse ;  /* 0x0000000409087825 */ /* 0x100fe400078e0212 */
[----:B------:R-:W4:Y:S02]  /*0a30*/  LDG.E.EL R20, desc[UR4][R28.64] ;  /* 0x000000041c147981 */ /* 0x000f24000c2e1900 */
[----:B------:R-:W-:-:S02]  /*0a40*/  IMAD.WIDE R10, R11, 0x4, R18 ;  /* 0x000000040b0a7825 */ /* 0x000fc400078e0212 */
[----:B------:R-:W5:Y:S02]  /*0a50*/  LDG.E.EL R8, desc[UR4][R8.64] ;  /* 0x0000000408087981 */ /* 0x000f64000c2e1900 */
[--C-:B------:R-:W-:Y:S02]  /*0a60*/  IMAD.WIDE R12, R13, 0x4, R18.reuse ;  /* 0x000000040d0c7825 */ /* 0x100fe400078e0212 */
[----:B------:R-:W5:Y:S02]  /*0a70*/  LDG.E.EL R10, desc[UR4][R10.64] ;  /* 0x000000040a0a7981 */ /* 0x000f64000c2e1900 */
[--C-:B------:R-:W-:Y:S02]  /*0a80*/  IMAD.WIDE R14, R15, 0x4, R18.reuse ;  /* 0x000000040f0e7825 */ /* 0x100fe400078e0212 */
[----:B------:R4:W5:Y:S02]  /*0a90*/  LDG.E.EL R12, desc[UR4][R12.64] ;  /* 0x000000040c0c7981 */ /* 0x000964000c2e1900 */
[----:B------:R-:W-:-:S02]  /*0aa0*/  IMAD.WIDE R16, R17, 0x4, R18 ;  /* 0x0000000411107825 */ /* 0x000fc400078e0212 */
[----:B------:R-:W5:Y:S02]  /*0ab0*/  LDG.E.EL R14, desc[UR4][R14.64] ;  /* 0x000000040e0e7981 */ /* 0x000f64000c2e1900 */
[----:B------:R-:W-:Y:S02]  /*0ac0*/  IMAD.WIDE R18, R25, 0x4, R18 ;  /* 0x0000000419127825 */ /* 0x000fe400078e0212 */
[----:B------:R-:W5:Y:S02]  /*0ad0*/  LDG.E.EL R16, desc[UR4][R16.64] ;  /* 0x0000000410107981 */ /* 0x000f64000c2e1900 */
[----:B---3--:R-:W-:Y:S02]  /*0ae0*/  IMAD.WIDE R24, R21, 0x4, R2 ;  /* 0x0000000415187825 */ /* 0x008fe400078e0202 */
[----:B------:R-:W3:Y:S02]  /*0af0*/  LDG.E.EL R18, desc[UR4][R18.64] ;  /* 0x0000000412127981 */ /* 0x000ee4000c2e1900 */
[----:B------:R-:W-:-:S02]  /*0b00*/  IMAD.WIDE R4, R23, 0x4, R4 ;  /* 0x0000000417047825 */ /* 0x000fc400078e0204 */
[----:B------:R-:W3:Y:S02]  /*0b10*/  LDG.E.EL R24, desc[UR4][R24.64] ;  /* 0x0000000418187981 */ /* 0x000ee4000c2e1900 */
[----:B-1----:R-:W-:Y:S02]  /*0b20*/  IMAD.WIDE R26, R23, 0x4, R2 ;  /* 0x00000004171a7825 */ /* 0x002fe400078e0202 */
[----:B------:R-:W3:Y:S01]  /*0b30*/  LDG.E.EL R5, desc[UR4][R4.64] ;  /* 0x0000000404057981 */ /* 0x000ee2000c2e1900 */
[----:B------:R-:W1:Y:S03]  /*0b40*/  LDC.64 R2, c[0x0][0x228] ;  /* 0x00008a00ff027b82 */ /* 0x000e660000000a00 */
[----:B------:R-:W3:Y:S01]  /*0b50*/  LDG.E.EL R9, desc[UR4][R26.64] ;  /* 0x000000041a097981 */ /* 0x000ee2000c2e1900 */
[----:B-1----:R-:W-:-:S04]  /*0b60*/  IMAD.WIDE R2, R0, 0x4, R2 ;  /* 0x0000000400027825 */ /* 0x002fc800078e0202 */
[--C-:B--2---:R-:W-:Y:S01]  /*0b70*/  FADD R21, R22, -R7.reuse ;  /* 0x8000000716157221 */ /* 0x104fe20000000000 */
[--C-:B----4-:R-:W-:Y:S01]  /*0b80*/  FADD R13, R20, -R7.reuse ;  /* 0x80000007140d7221 */ /* 0x110fe20000000000 */
[--C-:B-----5:R-:W-:Y:S01]  /*0b90*/  FADD R11, R10, -R7.reuse ;  /* 0x800000070a0b7221 */ /* 0x120fe20000000000 */
[----:B------:R-:W-:Y:S01]  /*0ba0*/  FADD R7, R8, -R7 ;  /* 0x8000000708077221 */ /* 0x000fe20000000000 */
[C---:B---3--:R-:W-:Y:S02]  /*0bb0*/  FMUL R21, R24.reuse, R21 ;  /* 0x0000001518157220 */ /* 0x048fe40000400000 */
[----:B------:R-:W-:Y:S01]  /*0bc0*/  FMUL R11, R24, R11 ;  /* 0x0000000b180b7220 */ /* 0x000fe20000400000 */
[--C-:B------:R-:W-:Y:S01]  /*0bd0*/  FADD R18, R18, -R5.reuse ;  /* 0x8000000512127221 */ /* 0x100fe20000000000 */
[--C-:B------:R-:W-:Y:S01]  /*0be0*/  FADD R16, R16, -R5.reuse ;  /* 0x8000000510107221 */ /* 0x100fe20000000000 */
[--C-:B------:R-:W-:Y:S01]  /*0bf0*/  FADD R14, R14, -R5.reuse ;  /* 0x800000050e0e7221 */ /* 0x100fe20000000000 */
[----:B------:R-:W-:Y:S01]  /*0c00*/  FADD R12, R12, -R5 ;  /* 0x800000050c0c7221 */ /* 0x000fe20000000000 */
[C---:B------:R-:W-:Y:S01]  /*0c10*/  FMUL R13, R24.reuse, R13 ;  /* 0x0000000d180d7220 */ /* 0x040fe20000400000 */
[----:B------:R-:W-:Y:S01]  /*0c20*/  FMUL R6, R24, R7 ;  /* 0x0000000718067220 */ /* 0x000fe20000400000 */
[C---:B------:R-:W-:Y:S01]  /*0c30*/  FMUL R14, R9.reuse, R14 ;  /* 0x0000000e090e7220 */ /* 0x040fe20000400000 */
[C---:B------:R-:W-:Y:S01]  /*0c40*/  FMUL R12, R9.reuse, R12 ;  /* 0x0000000c090c7220 */ /* 0x040fe20000400000 */
[C---:B------:R-:W-:Y:S01]  /*0c50*/  FMUL R16, R9.reuse, R16 ;  /* 0x0000001009107220 */ /* 0x040fe20000400000 */
[----:B------:R-:W-:Y:S01]  /*0c60*/  FMUL R18, R9, R18 ;  /* 0x0000001209127220 */ /* 0x000fe20000400000 */
[----:B------:R-:W-:-:S02]  /*0c70*/  FSETP.GEU.AND P6, PT, R21, RZ, PT ;  /* 0x000000ff1500720b */ /* 0x000fc40003fce000 */
[----:B------:R-:W-:Y:S02]  /*0c80*/  FSETP.GEU.AND P1, PT, R11, RZ, PT ;  /* 0x000000ff0b00720b */ /* 0x000fe40003f2e000 */
[----:B------:R-:W-:Y:S02]  /*0c90*/  SEL R5, R21, RZ, P6 ;  /* 0x000000ff15057207 */ /* 0x000fe40003000000 */
[----:B------:R-:W-:Y:S02]  /*0ca0*/  FSETP.GEU.AND P0, PT, R13, RZ, PT ;  /* 0x000000ff0d00720b */ /* 0x000fe40003f0e000 */
[----:B------:R-:W-:Y:S02]  /*0cb0*/  FSETP.GEU.AND P2, PT, R6, RZ, PT ;  /* 0x000000ff0600720b */ /* 0x000fe40003f4e000 */
[----:B------:R-:W-:Y:S02]  /*0cc0*/  FSETP.GEU.AND P3, PT, R18, RZ, PT ;  /* 0x000000ff1200720b */ /* 0x000fe40003f6e000 */
[----:B------:R-:W-:-:S02]  /*0cd0*/  FSETP.GEU.AND P4, PT, R16, RZ, PT ;  /* 0x000000ff1000720b */ /* 0x000fc40003f8e000 */
[----:B------:R-:W-:Y:S02]  /*0ce0*/  FSETP.GEU.AND P5, PT, R14, RZ, PT ;  /* 0x000000ff0e00720b */ /* 0x000fe40003fae000 */
[----:B------:R-:W-:Y:S02]  /*0cf0*/  FSETP.GEU.AND P6, PT, R12, RZ, PT ;  /* 0x000000ff0c00720b */ /* 0x000fe40003fce000 */
[----:B------:R-:W-:Y:S02]  /*0d00*/  SEL R7, R11, RZ, P1 ;  /* 0x000000ff0b077207 */ /* 0x000fe40000800000 */
[----:B------:R-:W-:Y:S02]  /*0d10*/  SEL R4, R13, RZ, P0 ;  /* 0x000000ff0d047207 */ /* 0x000fe40000000000 */
[----:B------:R-:W-:Y:S02]  /*0d20*/  SEL R6, R6, RZ, P2 ;  /* 0x000000ff06067207 */ /* 0x000fe40001000000 */
[----:B------:R-:W-:-:S02]  /*0d30*/  SEL R11, R18, RZ, P3 ;  /* 0x000000ff120b7207 */ /* 0x000fc40001800000 */
[----:B------:R-:W-:Y:S02]  /*0d40*/  SEL R10, R16, RZ, P4 ;  /* 0x000000ff100a7207 */ /* 0x000fe40002000000 */
[----:B------:R-:W-:Y:S02]  /*0d50*/  SEL R9, R14, RZ, P5 ;  /* 0x000000ff0e097207 */ /* 0x000fe40002800000 */
[----:B------:R-:W-:Y:S01]  /*0d60*/  SEL R8, R12, RZ, P6 ;  /* 0x000000ff0c087207 */ /* 0x000fe20003000000 */
[----:B------:R-:W-:Y:S04]  /*0d70*/  STG.E.128 desc[UR4][R2.64], R4 ;  /* 0x0000000402007986 */ /* 0x000fe8000c101d04 */
[----:B------:R-:W-:Y:S01]  /*0d80*/  STG.E.128 desc[UR4][R2.64+0x800], R8 ;  /* 0x0008000802007986 */ /* 0x000fe2000c101d04 */
[----:B------:R-:W-:Y:S05]  /*0d90*/  EXIT ;  /* 0x000000000000794d */ /* 0x000fea0003800000 */
.L_x_0:
[----:B------:R-:W-:-:S00]  /*0da0*/  BRA `(.L_x_0) ;  /* 0xfffffffc00fc7947 */ /* 0x000fc0000383ffff */
[----:B------:R-:W-:-:S00]  /*0db0*/  NOP ;  /* 0x0000000000007918 */ /* 0x000fc00000000000 */
        /* <DEDUP_REMOVED lines=12> */
.L_x_1:


//--------------------- .nv.constant0.triton_poi_fused_reflection_pad2d_9 --------------------------
	.section	.nv.constant0.triton_poi_fused_reflection_pad2d_9,"a",@progbits
	.sectionflags	@""
	.align	4
.nv.constant0.triton_poi_fused_reflection_pad2d_9:
	.zero		564
